	.version 1.4
	.target sm_11, map_f64_to_f32
	// compiled with C:\Program Files\NVIDIA GPU Computing Toolkit\CUDA\v3.2\bin\/../open64/lib//be.exe
	// nvopencc 3.2 built on 2010-11-04

	//-----------------------------------------------------------
	// Compiling C:/Users/staszek/AppData/Local/Temp/tmpxft_000011f8_00000000-11_JCudaCharPointersTestKernel.cpp3.i (C:/Users/staszek/AppData/Local/Temp/ccBI#.a01128)
	//-----------------------------------------------------------

	//-----------------------------------------------------------
	// Options:
	//-----------------------------------------------------------
	//  Target:ptx, ISA:sm_11, Endian:little, Pointer Size:64
	//  -O3	(Optimization level)
	//  -g0	(Debug level)
	//  -m2	(Report advisories)
	//-----------------------------------------------------------

	.file	1	"C:/Users/staszek/AppData/Local/Temp/tmpxft_000011f8_00000000-10_JCudaCharPointersTestKernel.cudafe2.gpu"
	.file	2	"d:/Microsoft Visual Studio 9.0/VC/include/crtdefs.h"
	.file	3	"C:\Program Files\NVIDIA GPU Computing Toolkit\CUDA\v3.2\bin\/../include\crt/device_runtime.h"
	.file	4	"C:\Program Files\NVIDIA GPU Computing Toolkit\CUDA\v3.2\bin\/../include\host_defines.h"
	.file	5	"C:\Program Files\NVIDIA GPU Computing Toolkit\CUDA\v3.2\bin\/../include\builtin_types.h"
	.file	6	"c:\program files\nvidia gpu computing toolkit\cuda\v3.2\include\device_types.h"
	.file	7	"c:\program files\nvidia gpu computing toolkit\cuda\v3.2\include\driver_types.h"
	.file	8	"c:\program files\nvidia gpu computing toolkit\cuda\v3.2\include\surface_types.h"
	.file	9	"c:\program files\nvidia gpu computing toolkit\cuda\v3.2\include\texture_types.h"
	.file	10	"c:\program files\nvidia gpu computing toolkit\cuda\v3.2\include\vector_types.h"
	.file	11	"c:\program files\nvidia gpu computing toolkit\cuda\v3.2\include\builtin_types.h"
	.file	12	"c:\program files\nvidia gpu computing toolkit\cuda\v3.2\include\host_defines.h"
	.file	13	"C:\Program Files\NVIDIA GPU Computing Toolkit\CUDA\v3.2\bin\/../include\device_launch_parameters.h"
	.file	14	"c:\program files\nvidia gpu computing toolkit\cuda\v3.2\include\crt\storage_class.h"
	.file	15	"d:/Microsoft Visual Studio 9.0/VC/include/time.h"
	.file	16	"c:\program files\nvidia gpu computing toolkit\cuda\v3.2\include\texture_fetch_functions.h"
	.file	17	"C:\Program Files\NVIDIA GPU Computing Toolkit\CUDA\v3.2\bin\/../include\common_functions.h"
	.file	18	"c:\program files\nvidia gpu computing toolkit\cuda\v3.2\include\math_functions.h"
	.file	19	"c:\program files\nvidia gpu computing toolkit\cuda\v3.2\include\math_constants.h"
	.file	20	"c:\program files\nvidia gpu computing toolkit\cuda\v3.2\include\device_functions.h"
	.file	21	"c:\program files\nvidia gpu computing toolkit\cuda\v3.2\include\sm_11_atomic_functions.h"
	.file	22	"c:\program files\nvidia gpu computing toolkit\cuda\v3.2\include\sm_12_atomic_functions.h"
	.file	23	"c:\program files\nvidia gpu computing toolkit\cuda\v3.2\include\sm_13_double_functions.h"
	.file	24	"c:\program files\nvidia gpu computing toolkit\cuda\v3.2\include\sm_20_atomic_functions.h"
	.file	25	"c:\program files\nvidia gpu computing toolkit\cuda\v3.2\include\sm_20_intrinsics.h"
	.file	26	"c:\program files\nvidia gpu computing toolkit\cuda\v3.2\include\surface_functions.h"
	.file	27	"c:\program files\nvidia gpu computing toolkit\cuda\v3.2\include\math_functions_dbl_ptx1.h"
	.file	28	"JCudaCharPointersTestKernel.cu"


	.entry sampleKernel (
		.param .s32 __cudaparm_sampleKernel_someSize,
		.param .u64 __cudaparm_sampleKernel_globalInputData,
		.param .s32 __cudaparm_sampleKernel_size,
		.param .u64 __cudaparm_sampleKernel_globalOutputData)
	{
	.reg .u32 %r<8>;
	.reg .u64 %rd<12>;
	.reg .f32 %f<5>;
	.reg .pred %p<4>;
	.loc	28	2	0
$LDWbegin_sampleKernel:
	.loc	28	5	0
	cvt.u32.u16 	%r1, %tid.x;
	cvt.u64.u32 	%rd1, %r1;
	ld.param.u64 	%rd2, [__cudaparm_sampleKernel_globalOutputData];
	mul.wide.u32 	%rd3, %r1, 4;
	add.u64 	%rd4, %rd2, %rd3;
	mov.f32 	%f1, 0f00000000;     	// 0
	mov.f32 	%f2, 0f00000000;     	// 0
	st.global.f32 	[%rd4+0], %f2;
	ld.param.s32 	%r2, [__cudaparm_sampleKernel_size];
	mov.u32 	%r3, 0;
	setp.le.s32 	%p1, %r2, %r3;
	@%p1 bra 	$Lt_0_1282;
	ld.param.s32 	%r2, [__cudaparm_sampleKernel_size];
	mov.s32 	%r4, %r2;
	mov.s64 	%rd5, 0;
	ld.param.u64 	%rd6, [__cudaparm_sampleKernel_globalInputData];
	mul.lo.u64 	%rd7, %rd1, 8;
	add.u64 	%rd8, %rd6, %rd7;
	mov.s32 	%r5, 0;
	mov.s32 	%r6, %r4;
$Lt_0_1794:
 //<loop> Loop body line 5, nesting depth: 1, estimated iterations: unknown
	.loc	28	8	0
	ld.global.u64 	%rd9, [%rd8+0];
	add.u64 	%rd10, %rd9, %rd5;
	ld.global.f32 	%f3, [%rd10+0];
	add.f32 	%f1, %f3, %f1;
	st.global.f32 	[%rd4+0], %f1;
	add.s32 	%r5, %r5, 1;
	add.u64 	%rd5, %rd5, 4;
	.loc	28	5	0
	ld.param.s32 	%r2, [__cudaparm_sampleKernel_size];
	.loc	28	8	0
	setp.ne.s32 	%p2, %r2, %r5;
	@%p2 bra 	$Lt_0_1794;
$Lt_0_1282:
	.loc	28	11	0
	exit;
$LDWend_sampleKernel:
	} // sampleKernel



// ===== COMPILED SASS (sm_100) =====

	.target	sm_100

	.elftype	@"ET_EXEC"


//--------------------- .note.nv.tkinfo           --------------------------
	.section	.note.nv.tkinfo,"",@"SHT_NOTE"
	.sectionflags	@"SHF_NOTE_NV_TKINFO"
	.tkinfo
        /*0018*/ 	.word	0x00000002
        /*0030*/ 	.string	""
        /*0030*/ 	.string	"ptxas"
        /*0030*/ 	.string	"Cuda compilation tools, release 13.0, V13.0.88"
        /*0030*/ 	.string	"Build cuda_13.0.r13.0/compiler.36424714_0"
        /*0030*/ 	.string	"-arch sm_100 "



//--------------------- .note.nv.cuinfo           --------------------------
	.section	.note.nv.cuinfo,"",@"SHT_NOTE"
	.sectionflags	@"SHF_NOTE_NV_CUINFO"
        /*0018*/ 	.short	0x0002
        /*001a*/ 	.short	0x000b
        /*001c*/ 	.short	0x0082
	.zero		2


//--------------------- .nv.info                  --------------------------
	.section	.nv.info,"",@"SHT_CUDA_INFO"
	.align	4


	//----- nvinfo : EIATTR_REGCOUNT
	.align		4
        /*0000*/ 	.byte	0x04, 0x2f
        /*0002*/ 	.short	(.L_1 - .L_0)
	.align		4
.L_0:
        /*0004*/ 	.word	index@(sampleKernel)
        /*0008*/ 	.word	0x00000014


	//----- nvinfo : EIATTR_FRAME_SIZE
	.align		4
.L_1:
        /*000c*/ 	.byte	0x04, 0x11
        /*000e*/ 	.short	(.L_3 - .L_2)
	.align		4
.L_2:
        /*0010*/ 	.word	index@(sampleKernel)
        /*0014*/ 	.word	0x00000000


	//----- nvinfo : EIATTR_MIN_STACK_SIZE
	.align		4
.L_3:
        /*0018*/ 	.byte	0x04, 0x12
        /*001a*/ 	.short	(.L_5 - .L_4)
	.align		4
.L_4:
        /*001c*/ 	.word	index@(sampleKernel)
        /*0020*/ 	.word	0x00000000
.L_5:


//--------------------- .nv.compat                --------------------------
	.section	.nv.compat,"",@"SHT_CUDA_COMPAT_INFO"
	.align	4
        /*0000*/ 	.byte	0x02, 0x09, 0x00, 0x00, 0x02, 0x02, 0x01, 0x00, 0x02, 0x05, 0x05, 0x00, 0x03, 0x07, 0x01, 0x01
        /*0010*/ 	.byte	0x02, 0x03, 0x00, 0x00, 0x02, 0x06, 0x01, 0x00, 0x04, 0x0b, 0x08, 0x00, 0x09, 0x00, 0x00, 0x00
        /*0020*/ 	.byte	0x00, 0x00, 0x00, 0x00


//--------------------- .nv.info.sampleKernel     --------------------------
	.section	.nv.info.sampleKernel,"",@"SHT_CUDA_INFO"
	.sectionflags	@""
	.align	4


	//----- nvinfo : EIATTR_CUDA_API_VERSION
	.align		4
        /*0000*/ 	.byte	0x04, 0x37
        /*0002*/ 	.short	(.L_7 - .L_6)
.L_6:
        /*0004*/ 	.word	0x00000082


	//----- nvinfo : EIATTR_KPARAM_INFO
	.align		4
.L_7:
        /*0008*/ 	.byte	0x04, 0x17
        /*000a*/ 	.short	(.L_9 - .L_8)
.L_8:
        /*000c*/ 	.word	0x00000000
        /*0010*/ 	.short	0x0003
        /*0012*/ 	.short	0x0018
        /*0014*/ 	.byte	0x00, 0xf0, 0x21, 0x00


	//----- nvinfo : EIATTR_KPARAM_INFO
	.align		4
.L_9:
        /*0018*/ 	.byte	0x04, 0x17
        /*001a*/ 	.short	(.L_11 - .L_10)
.L_10:
        /*001c*/ 	.word	0x00000000
        /*0020*/ 	.short	0x0002
        /*0022*/ 	.short	0x0010
        /*0024*/ 	.byte	0x00, 0xf0, 0x11, 0x00


	//----- nvinfo : EIATTR_KPARAM_INFO
	.align		4
.L_11:
        /*0028*/ 	.byte	0x04, 0x17
        /*002a*/ 	.short	(.L_13 - .L_12)
.L_12:
        /*002c*/ 	.word	0x00000000
        /*0030*/ 	.short	0x0001
        /*0032*/ 	.short	0x0008
        /*0034*/ 	.byte	0x00, 0xf0, 0x21, 0x00


	//----- nvinfo : EIATTR_KPARAM_INFO
	.align		4
.L_13:
        /*0038*/ 	.byte	0x04, 0x17
        /*003a*/ 	.short	(.L_15 - .L_14)
.L_14:
        /*003c*/ 	.word	0x00000000
        /*0040*/ 	.short	0x0000
        /*0042*/ 	.short	0x0000
        /*0044*/ 	.byte	0x00, 0xf0, 0x11, 0x00


	//----- nvinfo : EIATTR_SPARSE_MMA_MASK
	.align		4
.L_15:
        /*0048*/ 	.byte	0x03, 0x50
        /*004a*/ 	.short	0x0000


	//----- nvinfo : EIATTR_MAXREG_COUNT
	.align		4
        /*004c*/ 	.byte	0x03, 0x1b
        /*004e*/ 	.short	0x00ff


	//----- nvinfo : EIATTR_MERCURY_ISA_VERSION
	.align		4
        /*0050*/ 	.byte	0x03, 0x5f
        /*0052*/ 	.short	0x0101


	//----- nvinfo : EIATTR_VRC_CTA_INIT_COUNT
	.align		4
        /*0054*/ 	.byte	0x02, 0x4a
	.zero		1
	.zero		1


	//----- nvinfo : EIATTR_EXIT_INSTR_OFFSETS
	.align		4
        /*0058*/ 	.byte	0x04, 0x1c
        /*005a*/ 	.short	(.L_17 - .L_16)


	//   ....[0]....
.L_16:
        /*005c*/ 	.word	0x00000090


	//   ....[1]....
        /*0060*/ 	.word	0x000004b0


	//   ....[2]....
        /*0064*/ 	.word	0x00000570


	//----- nvinfo : EIATTR_CBANK_PARAM_SIZE
	.align		4
.L_17:
        /*0068*/ 	.byte	0x03, 0x19
        /*006a*/ 	.short	0x0020


	//----- nvinfo : EIATTR_PARAM_CBANK
	.align		4
        /*006c*/ 	.byte	0x04, 0x0a
        /*006e*/ 	.short	(.L_19 - .L_18)
	.align		4
.L_18:
        /*0070*/ 	.word	index@(.nv.constant0.sampleKernel)
        /*0074*/ 	.short	0x0380
        /*0076*/ 	.short	0x0020


	//----- nvinfo : EIATTR_SW_WAR
	.align		4
.L_19:
        /*0078*/ 	.byte	0x04, 0x36
        /*007a*/ 	.short	(.L_21 - .L_20)
.L_20:
        /*007c*/ 	.word	0x00000008
.L_21:


//--------------------- .nv.callgraph             --------------------------
	.section	.nv.callgraph,"",@"SHT_CUDA_CALLGRAPH"
	.align	4
	.sectionentsize	8
	.align		4
        /*0000*/ 	.word	0x00000000
	.align		4
        /*0004*/ 	.word	0xffffffff
	.align		4
        /*0008*/ 	.word	0x00000000
	.align		4
        /*000c*/ 	.word	0xfffffffe
	.align		4
        /*0010*/ 	.word	0x00000000
	.align		4
        /*0014*/ 	.word	0xfffffffd
	.align		4
        /*0018*/ 	.word	0x00000000
	.align		4
        /*001c*/ 	.word	0xfffffffc


//--------------------- .text.sampleKernel        --------------------------
	.section	.text.sampleKernel,"ax",@progbits
	.align	128
.text.sampleKernel:
        .type           sampleKernel,@function
        .size           sampleKernel,(.L_x_5 - sampleKernel)
        .other          sampleKernel,@"STO_CUDA_ENTRY STV_DEFAULT"
sampleKernel:
[----:B------:R-:W-:Y:S01]  /*0000*/  LDC R1, c[0x0][0x37c] ;  /* 0x0000df00ff017b82 */ /* 0x000fe20000000800 */
[----:B------:R-:W0:Y:S01]  /*0010*/  S2R R7, SR_TID.X ;  /* 0x0000000000077919 */ /* 0x000e220000002100 */
[----:B------:R-:W1:Y:S06]  /*0020*/  LDCU UR9, c[0x0][0x390] ;  /* 0x00007200ff0977ac */ /* 0x000e6c0008000800 */
[----:B------:R-:W2:Y:S01]  /*0030*/  LDC.64 R2, c[0x0][0x398] ;  /* 0x0000e600ff027b82 */ /* 0x000ea20000000a00 */
[----:B------:R-:W3:Y:S01]  /*0040*/  LDCU.64 UR6, c[0x0][0x358] ;  /* 0x00006b00ff0677ac */ /* 0x000ee20008000a00 */
[----:B-1----:R-:W-:-:S02]  /*0050*/  ISETP.LT.AND P0, PT, RZ, UR9, PT ;  /* 0x00000009ff007c0c */ /* 0x002fc4000bf01270 */
[----:B0-----:R-:W-:-:S05]  /*0060*/  LOP3.LUT R7, R7, 0xffff, RZ, 0xc0, !PT ;  /* 0x0000ffff07077812 */ /* 0x001fca00078ec0ff */
[----:B--2---:R-:W-:-:S05]  /*0070*/  IMAD.WIDE.U32 R2, R7, 0x4, R2 ;  /* 0x0000000407027825 */ /* 0x004fca00078e0002 */
[----:B---3--:R0:W-:Y:S01]  /*0080*/  STG.E desc[UR6][R2.64], RZ ;  /* 0x000000ff02007986 */ /* 0x0081e2000c101906 */
[----:B------:R-:W-:Y:S05]  /*0090*/  @!P0 EXIT ;  /* 0x000000000000894d */ /* 0x000fea0003800000 */
[----:B------:R-:W1:Y:S01]  /*00a0*/  LDC.64 R4, c[0x0][0x388] ;  /* 0x0000e200ff047b82 */ /* 0x000e620000000a00 */
[----:B------:R-:W-:Y:S01]  /*00b0*/  UISETP.GT.AND UP0, UPT, UR9, URZ, UPT ;  /* 0x000000ff0900728c */ /* 0x000fe2000bf04270 */
[----:B------:R-:W-:Y:S01]  /*00c0*/  IMAD.MOV.U32 R11, RZ, RZ, RZ ;  /* 0x000000ffff0b7224 */ /* 0x000fe200078e00ff */
[----:B------:R-:W-:Y:S01]  /*00d0*/  UMOV UR4, URZ ;  /* 0x000000ff00047c82 */ /* 0x000fe20008000000 */
[----:B------:R-:W-:Y:S01]  /*00e0*/  IMAD.MOV.U32 R0, RZ, RZ, RZ ;  /* 0x000000ffff007224 */ /* 0x000fe200078e00ff */
[----:B------:R-:W-:Y:S01]  /*00f0*/  UMOV UR5, URZ ;  /* 0x000000ff00057c82 */ /* 0x000fe20008000000 */
[----:B-1----:R-:W-:-:S04]  /*0100*/  IMAD.WIDE.U32 R4, R7, 0x8, R4 ;  /* 0x0000000807047825 */ /* 0x002fc800078e0004 */
[----:B------:R-:W-:Y:S01]  /*0110*/  VIADD R5, R5, UR4 ;  /* 0x0000000405057c36 */ /* 0x000fe20008000000 */
[----:B------:R-:W-:Y:S01]  /*0120*/  UMOV UR4, URZ ;  /* 0x000000ff00047c82 */ /* 0x000fe20008000000 */
[----:B------:R-:W-:Y:S05]  /*0130*/  BRA.U !UP0, `(.L_x_0) ;  /* 0x0000000108e07547 */ /* 0x000fea000b800000 */
[----:B------:R-:W-:Y:S02]  /*0140*/  IADD3 R6, PT, PT, -R0, UR9, RZ ;  /* 0x0000000900067c10 */ /* 0x000fe4000fffe1ff */
[----:B------:R-:W-:Y:S02]  /*0150*/  PLOP3.LUT P0, PT, PT, PT, PT, 0x80, 0x8 ;  /* 0x000000000008781c */ /* 0x000fe40003f0f070 */
[----:B------:R-:W-:-:S13]  /*0160*/  ISETP.GT.AND P1, PT, R6, 0x3, PT ;  /* 0x000000030600780c */ /* 0x000fda0003f24270 */
[----:B------:R-:W-:Y:S05]  /*0170*/  @!P1 BRA `(.L_x_1) ;  /* 0x00000000007c9947 */ /* 0x000fea0003800000 */
[----:B------:R-:W-:Y:S01]  /*0180*/  PLOP3.LUT P0, PT, PT, PT, PT, 0x8, 0x80 ;  /* 0x000000000080781c */ /* 0x000fe20003f0e170 */
[----:B------:R-:W-:-:S12]  /*0190*/  UIADD3 UR8, UPT, UPT, UR9, -0x3, URZ ;  /* 0xfffffffd09087890 */ /* 0x000fd8000fffe0ff */
.L_x_2:
[----:B------:R-:W2:Y:S02]  /*01a0*/  LDG.E.64 R6, desc[UR6][R4.64] ;  /* 0x0000000604067981 */ /* 0x000ea4000c1e1b00 */
[----:B--2---:R-:W-:-:S04]  /*01b0*/  IADD3 R8, P1, PT, R6, UR4, RZ ;  /* 0x0000000406087c10 */ /* 0x004fc8000ff3e0ff */
[----:B-1----:R-:W-:-:S05]  /*01c0*/  IADD3.X R9, PT, PT, R7, UR5, RZ, P1, !PT ;  /* 0x0000000507097c10 */ /* 0x002fca0008ffe4ff */
[----:B------:R-:W2:Y:S02]  /*01d0*/  LDG.E R8, desc[UR6][R8.64] ;  /* 0x0000000608087981 */ /* 0x000ea4000c1e1900 */
[----:B--2---:R-:W-:-:S05]  /*01e0*/  FADD.FTZ R15, R8, R11 ;  /* 0x0000000b080f7221 */ /* 0x004fca0000010000 */
[----:B------:R1:W-:Y:S04]  /*01f0*/  STG.E desc[UR6][R2.64], R15 ;  /* 0x0000000f02007986 */ /* 0x0003e8000c101906 */
[----:B------:R-:W2:Y:S02]  /*0200*/  LDG.E.64 R6, desc[UR6][R4.64] ;  /* 0x0000000604067981 */ /* 0x000ea4000c1e1b00 */
[----:B--2---:R-:W-:-:S04]  /*0210*/  IADD3 R10, P1, PT, R6, UR4, RZ ;  /* 0x00000004060a7c10 */ /* 0x004fc8000ff3e0ff */
[----:B------:R-:W-:-:S05]  /*0220*/  IADD3.X R11, PT, PT, R7, UR5, RZ, P1, !PT ;  /* 0x00000005070b7c10 */ /* 0x000fca0008ffe4ff */
        /* <DEDUP_REMOVED lines=9> */
[----:B------:R-:W2:Y:S01]  /*02c0*/  LDG.E.64 R6, desc[UR6][R4.64] ;  /* 0x0000000604067981 */ /* 0x000ea2000c1e1b00 */
[----:B------:R-:W-:Y:S01]  /*02d0*/  VIADD R0, R0, 0x4 ;  /* 0x0000000400007836 */ /* 0x000fe20000000000 */
[----:B--2---:R-:W-:-:S04]  /*02e0*/  IADD3 R6, P1, PT, R6, UR4, RZ ;  /* 0x0000000406067c10 */ /* 0x004fc8000ff3e0ff */
[----:B------:R-:W-:-:S05]  /*02f0*/  IADD3.X R7, PT, PT, R7, UR5, RZ, P1, !PT ;  /* 0x0000000507077c10 */ /* 0x000fca0008ffe4ff */
[----:B------:R-:W2:Y:S01]  /*0300*/  LDG.E R6, desc[UR6][R6.64+0xc] ;  /* 0x00000c0606067981 */ /* 0x000ea2000c1e1900 */
[----:B------:R-:W-:Y:S01]  /*0310*/  ISETP.GE.AND P1, PT, R0, UR8, PT ;  /* 0x0000000800007c0c */ /* 0x000fe2000bf26270 */
[----:B------:R-:W-:-:S04]  /*0320*/  UIADD3 UR4, UP0, UPT, UR4, 0x10, URZ ;  /* 0x0000001004047890 */ /* 0x000fc8000ff1e0ff */
[----:B------:R-:W-:Y:S01]  /*0330*/  UIADD3.X UR5, UPT, UPT, URZ, UR5, URZ, UP0, !UPT ;  /* 0x00000005ff057290 */ /* 0x000fe200087fe4ff */
[----:B--2---:R-:W-:-:S05]  /*0340*/  FADD.FTZ R11, R9, R6 ;  /* 0x00000006090b7221 */ /* 0x004fca0000010000 */
[----:B------:R1:W-:Y:S02]  /*0350*/  STG.E desc[UR6][R2.64], R11 ;  /* 0x0000000b02007986 */ /* 0x0003e4000c101906 */
[----:B------:R-:W-:Y:S05]  /*0360*/  @!P1 BRA `(.L_x_2) ;  /* 0xfffffffc008c9947 */ /* 0x000fea000383ffff */
.L_x_1:
[----:B------:R-:W-:-:S04]  /*0370*/  IADD3 R6, PT, PT, -R0, UR9, RZ ;  /* 0x0000000900067c10 */ /* 0x000fc8000fffe1ff */
[----:B------:R-:W-:-:S13]  /*0380*/  ISETP.GT.AND P1, PT, R6, 0x1, PT ;  /* 0x000000010600780c */ /* 0x000fda0003f24270 */
[----:B------:R-:W-:Y:S05]  /*0390*/  @!P1 BRA `(.L_x_3) ;  /* 0x0000000000409947 */ /* 0x000fea0003800000 */
[----:B------:R-:W2:Y:S02]  /*03a0*/  LDG.E.64 R6, desc[UR6][R4.64] ;  /* 0x0000000604067981 */ /* 0x000ea4000c1e1b00 */
[----:B--2---:R-:W-:-:S04]  /*03b0*/  IADD3 R8, P0, PT, R6, UR4, RZ ;  /* 0x0000000406087c10 */ /* 0x004fc8000ff1e0ff */
[----:B-1----:R-:W-:-:S05]  /*03c0*/  IADD3.X R9, PT, PT, R7, UR5, RZ, P0, !PT ;  /* 0x0000000507097c10 */ /* 0x002fca00087fe4ff */
[----:B------:R-:W2:Y:S02]  /*03d0*/  LDG.E R8, desc[UR6][R8.64] ;  /* 0x0000000608087981 */ /* 0x000ea4000c1e1900 */
[----:B--2---:R-:W-:-:S05]  /*03e0*/  FADD.FTZ R13, R11, R8 ;  /* 0x000000080b0d7221 */ /* 0x004fca0000010000 */
[----:B------:R2:W-:Y:S04]  /*03f0*/  STG.E desc[UR6][R2.64], R13 ;  /* 0x0000000d02007986 */ /* 0x0005e8000c101906 */
[----:B------:R-:W3:Y:S02]  /*0400*/  LDG.E.64 R6, desc[UR6][R4.64] ;  /* 0x0000000604067981 */ /* 0x000ee4000c1e1b00 */
[----:B---3--:R-:W-:-:S04]  /*0410*/  IADD3 R6, P0, PT, R6, UR4, RZ ;  /* 0x0000000406067c10 */ /* 0x008fc8000ff1e0ff */
[----:B------:R-:W-:-:S05]  /*0420*/  IADD3.X R7, PT, PT, R7, UR5, RZ, P0, !PT ;  /* 0x0000000507077c10 */ /* 0x000fca00087fe4ff */
[----:B------:R-:W3:Y:S01]  /*0430*/  LDG.E R6, desc[UR6][R6.64+0x4] ;  /* 0x0000040606067981 */ /* 0x000ee2000c1e1900 */
[----:B------:R-:W-:Y:S01]  /*0440*/  UIADD3 UR4, UP0, UPT, UR4, 0x8, URZ ;  /* 0x0000000804047890 */ /* 0x000fe2000ff1e0ff */
[----:B------:R-:W-:Y:S01]  /*0450*/  PLOP3.LUT P0, PT, PT, PT, PT, 0x8, 0x80 ;  /* 0x000000000080781c */ /* 0x000fe20003f0e170 */
[----:B------:R-:W-:Y:S02]  /*0460*/  VIADD R0, R0, 0x2 ;  /* 0x0000000200007836 */ /* 0x000fe40000000000 */
[----:B------:R-:W-:Y:S01]  /*0470*/  UIADD3.X UR5, UPT, UPT, URZ, UR5, URZ, UP0, !UPT ;  /* 0x00000005ff057290 */ /* 0x000fe200087fe4ff */
[----:B---3--:R-:W-:-:S05]  /*0480*/  FADD.FTZ R11, R13, R6 ;  /* 0x000000060d0b7221 */ /* 0x008fca0000010000 */
[----:B------:R2:W-:Y:S06]  /*0490*/  STG.E desc[UR6][R2.64], R11 ;  /* 0x0000000b02007986 */ /* 0x0005ec000c101906 */
.L_x_3:
[----:B------:R-:W-:-:S13]  /*04a0*/  ISETP.NE.OR P0, PT, R0, UR9, P0 ;  /* 0x0000000900007c0c */ /* 0x000fda0008705670 */
[----:B------:R-:W-:Y:S05]  /*04b0*/  @!P0 EXIT ;  /* 0x000000000000894d */ /* 0x000fea0003800000 */
.L_x_0:
[----:B---3--:R-:W3:Y:S01]  /*04c0*/  LDG.E.64 R6, desc[UR6][R4.64] ;  /* 0x0000000604067981 */ /* 0x008ee2000c1e1b00 */
[----:B------:R-:W-:Y:S01]  /*04d0*/  VIADD R0, R0, 0x1 ;  /* 0x0000000100007836 */ /* 0x000fe20000000000 */
[----:B---3--:R-:W-:-:S04]  /*04e0*/  IADD3 R6, P0, PT, R6, UR4, RZ ;  /* 0x0000000406067c10 */ /* 0x008fc8000ff1e0ff */
[----:B------:R-:W-:-:S05]  /*04f0*/  IADD3.X R7, PT, PT, R7, UR5, RZ, P0, !PT ;  /* 0x0000000507077c10 */ /* 0x000fca00087fe4ff */
[----:B------:R-:W1:Y:S01]  /*0500*/  LDG.E R6, desc[UR6][R6.64] ;  /* 0x0000000606067981 */ /* 0x000e62000c1e1900 */
[----:B------:R-:W-:Y:S01]  /*0510*/  ISETP.NE.AND P0, PT, R0, UR9, PT ;  /* 0x0000000900007c0c */ /* 0x000fe2000bf05270 */
[----:B------:R-:W-:-:S04]  /*0520*/  UIADD3 UR4, UP0, UPT, UR4, 0x4, URZ ;  /* 0x0000000404047890 */ /* 0x000fc8000ff1e0ff */
[----:B------:R-:W-:Y:S01]  /*0530*/  UIADD3.X UR5, UPT, UPT, URZ, UR5, URZ, UP0, !UPT ;  /* 0x00000005ff057290 */ /* 0x000fe200087fe4ff */
[----:B-12---:R-:W-:-:S05]  /*0540*/  FADD.FTZ R11, R6, R11 ;  /* 0x0000000b060b7221 */ /* 0x006fca0000010000 */
[----:B------:R3:W-:Y:S02]  /*0550*/  STG.E desc[UR6][R2.64], R11 ;  /* 0x0000000b02007986 */ /* 0x0007e4000c101906 */
[----:B------:R-:W-:Y:S05]  /*0560*/  @P0 BRA `(.L_x_0) ;  /* 0xfffffffc00d40947 */ /* 0x000fea000383ffff */
[----:B------:R-:W-:Y:S05]  /*0570*/  EXIT ;  /* 0x000000000000794d */ /* 0x000fea0003800000 */
.L_x_4:
[----:B------:R-:W-:-:S00]  /*0580*/  BRA `(.L_x_4) ;  /* 0xfffffffc00fc7947 */ /* 0x000fc0000383ffff */
[----:B------:R-:W-:-:S00]  /*0590*/  NOP ;  /* 0x0000000000007918 */ /* 0x000fc00000000000 */
        /* <DEDUP_REMOVED lines=14> */
.L_x_5:


//--------------------- .nv.shared.reserved.0     --------------------------
	.section	.nv.shared.reserved.0,"aw",@nobits
	.weak		__nv_reservedSMEM_offset_0_alias
	.size		__nv_reservedSMEM_offset_0_alias, 0, 64
	.other		__nv_reservedSMEM_offset_0_alias,@"STO_CUDA_RESERVED_SHARED STV_DEFAULT"
__nv_reservedSMEM_offset_0_alias:
	.zero		0
	.zero		64


//--------------------- .nv.constant0.sampleKernel --------------------------
	.section	.nv.constant0.sampleKernel,"a",@progbits
	.sectionflags	@""
	.align	4
.nv.constant0.sampleKernel:
	.zero		928


//--------------------- SYMBOLS --------------------------

	.type		.nv.reservedSmem.offset0,@object
	.size		.nv.reservedSmem.offset0,0x4
